//
// Generated by NVIDIA NVVM Compiler
//
// Compiler Build ID: CL-36424714
// Cuda compilation tools, release 13.0, V13.0.88
// Based on NVVM 20.0.0
//

.version 9.0
.target sm_100
.address_size 64

	// .globl	_Z14transpose_jeffPfS_jjjj
// _ZZ14transpose_jeffPfS_jjjjE5block has been demoted

.visible .entry _Z14transpose_jeffPfS_jjjj(
	.param .u64 .ptr .align 1 _Z14transpose_jeffPfS_jjjj_param_0,
	.param .u64 .ptr .align 1 _Z14transpose_jeffPfS_jjjj_param_1,
	.param .u32 _Z14transpose_jeffPfS_jjjj_param_2,
	.param .u32 _Z14transpose_jeffPfS_jjjj_param_3,
	.param .u32 _Z14transpose_jeffPfS_jjjj_param_4,
	.param .u32 _Z14transpose_jeffPfS_jjjj_param_5
)
{
	.reg .pred 	%p<29>;
	.reg .b32 	%r<108>;
	.reg .b32 	%f<15>;
	.reg .b64 	%rd<33>;
	// demoted variable
	.shared .align 4 .b8 _ZZ14transpose_jeffPfS_jjjjE5block[1024];
	ld.param.u64 	%rd3, [_Z14transpose_jeffPfS_jjjj_param_0];
	ld.param.u64 	%rd4, [_Z14transpose_jeffPfS_jjjj_param_1];
	ld.param.u32 	%r43, [_Z14transpose_jeffPfS_jjjj_param_2];
	ld.param.u32 	%r44, [_Z14transpose_jeffPfS_jjjj_param_3];
	ld.param.u32 	%r45, [_Z14transpose_jeffPfS_jjjj_param_4];
	ld.param.u32 	%r46, [_Z14transpose_jeffPfS_jjjj_param_5];
	cvta.to.global.u64 	%rd1, %rd3;
	cvta.to.global.u64 	%rd2, %rd4;
	setp.eq.s32 	%p3, %r43, 0;
	@%p3 bra 	$L__BB0_39;
	mov.u32 	%r48, %ctaid.x;
	shl.b32 	%r49, %r48, 4;
	mov.u32 	%r50, %tid.x;
	add.s32 	%r1, %r49, %r50;
	mov.u32 	%r51, %ctaid.y;
	shl.b32 	%r52, %r51, 4;
	mov.u32 	%r53, %tid.y;
	add.s32 	%r54, %r52, %r53;
	setp.lt.u32 	%p4, %r1, %r45;
	setp.lt.u32 	%p5, %r54, %r46;
	and.pred  	%p1, %p4, %p5;
	shl.b32 	%r55, %r53, 6;
	mov.u32 	%r56, _ZZ14transpose_jeffPfS_jjjjE5block;
	add.s32 	%r57, %r56, %r55;
	shl.b32 	%r58, %r50, 2;
	add.s32 	%r3, %r57, %r58;
	add.s32 	%r59, %r49, %r53;
	add.s32 	%r60, %r52, %r50;
	setp.lt.u32 	%p6, %r59, %r45;
	setp.lt.u32 	%p7, %r60, %r46;
	and.pred  	%p2, %p6, %p7;
	mad.lo.s32 	%r62, %r45, %r60, %r59;
	mul.lo.s32 	%r4, %r62, %r44;
	shl.b32 	%r63, %r50, 6;
	add.s32 	%r64, %r56, %r63;
	shl.b32 	%r65, %r53, 2;
	add.s32 	%r5, %r64, %r65;
	and.b32  	%r6, %r44, 3;
	mul.lo.s32 	%r66, %r46, %r45;
	shl.b32 	%r7, %r66, 2;
	mul.lo.s32 	%r67, %r44, %r43;
	mul.lo.s32 	%r8, %r67, %r62;
	mov.b32 	%r97, 0;
	not.pred 	%p20, %p1;
	not.pred 	%p21, %p2;
$L__BB0_2:
	setp.eq.s32 	%p8, %r44, 0;
	@%p8 bra 	$L__BB0_38;
	setp.lt.u32 	%p9, %r44, 4;
	mul.lo.s32 	%r10, %r97, %r44;
	mov.b32 	%r107, 0;
	@%p9 bra 	$L__BB0_22;
	and.b32  	%r69, %r44, -4;
	neg.s32 	%r106, %r69;
	add.s32 	%r70, %r10, 3;
	mad.lo.s32 	%r71, %r45, %r70, %r1;
	mad.lo.s32 	%r105, %r46, %r71, %r54;
	add.s32 	%r72, %r4, 3;
	mad.lo.s32 	%r104, %r43, %r72, %r97;
	add.s32 	%r73, %r10, 2;
	mad.lo.s32 	%r74, %r45, %r73, %r1;
	mad.lo.s32 	%r103, %r46, %r74, %r54;
	add.s32 	%r75, %r4, 2;
	mad.lo.s32 	%r102, %r43, %r75, %r97;
	mad.lo.s32 	%r76, %r43, %r4, %r43;
	add.s32 	%r101, %r76, %r97;
	mad.lo.s32 	%r77, %r45, %r10, %r45;
	add.s32 	%r78, %r1, %r77;
	mad.lo.s32 	%r100, %r46, %r78, %r54;
	mul.lo.s32 	%r79, %r45, %r44;
	mad.lo.s32 	%r80, %r79, %r97, %r1;
	mad.lo.s32 	%r99, %r46, %r80, %r54;
	add.s32 	%r98, %r8, %r97;
$L__BB0_5:
	@%p20 bra 	$L__BB0_7;
	mul.wide.u32 	%rd5, %r99, 4;
	add.s64 	%rd6, %rd2, %rd5;
	ld.global.f32 	%f1, [%rd6];
	st.shared.f32 	[%r3], %f1;
$L__BB0_7:
	bar.sync 	0;
	@%p21 bra 	$L__BB0_9;
	ld.shared.f32 	%f2, [%r5];
	mul.wide.u32 	%rd7, %r98, 4;
	add.s64 	%rd8, %rd1, %rd7;
	st.global.f32 	[%rd8], %f2;
$L__BB0_9:
	bar.sync 	0;
	@%p20 bra 	$L__BB0_11;
	mul.wide.u32 	%rd9, %r100, 4;
	add.s64 	%rd10, %rd2, %rd9;
	ld.global.f32 	%f3, [%rd10];
	st.shared.f32 	[%r3], %f3;
$L__BB0_11:
	bar.sync 	0;
	@%p21 bra 	$L__BB0_13;
	ld.shared.f32 	%f4, [%r5];
	mul.wide.u32 	%rd11, %r101, 4;
	add.s64 	%rd12, %rd1, %rd11;
	st.global.f32 	[%rd12], %f4;
$L__BB0_13:
	bar.sync 	0;
	@%p20 bra 	$L__BB0_15;
	mul.wide.u32 	%rd13, %r103, 4;
	add.s64 	%rd14, %rd2, %rd13;
	ld.global.f32 	%f5, [%rd14];
	st.shared.f32 	[%r3], %f5;
$L__BB0_15:
	bar.sync 	0;
	@%p21 bra 	$L__BB0_17;
	ld.shared.f32 	%f6, [%r5];
	mul.wide.u32 	%rd15, %r102, 4;
	add.s64 	%rd16, %rd1, %rd15;
	st.global.f32 	[%rd16], %f6;
$L__BB0_17:
	bar.sync 	0;
	@%p20 bra 	$L__BB0_19;
	mul.wide.u32 	%rd17, %r105, 4;
	add.s64 	%rd18, %rd2, %rd17;
	ld.global.f32 	%f7, [%rd18];
	st.shared.f32 	[%r3], %f7;
$L__BB0_19:
	bar.sync 	0;
	@%p21 bra 	$L__BB0_21;
	ld.shared.f32 	%f8, [%r5];
	mul.wide.u32 	%rd19, %r104, 4;
	add.s64 	%rd20, %rd1, %rd19;
	st.global.f32 	[%rd20], %f8;
$L__BB0_21:
	and.b32  	%r107, %r44, -4;
	bar.sync 	0;
	add.s32 	%r106, %r106, 4;
	add.s32 	%r105, %r105, %r7;
	shl.b32 	%r81, %r43, 2;
	add.s32 	%r104, %r104, %r81;
	add.s32 	%r103, %r103, %r7;
	add.s32 	%r102, %r102, %r81;
	add.s32 	%r101, %r101, %r81;
	add.s32 	%r100, %r100, %r7;
	add.s32 	%r99, %r99, %r7;
	add.s32 	%r98, %r98, %r81;
	setp.ne.s32 	%p18, %r106, 0;
	@%p18 bra 	$L__BB0_5;
$L__BB0_22:
	setp.eq.s32 	%p19, %r6, 0;
	@%p19 bra 	$L__BB0_38;
	@%p20 bra 	$L__BB0_25;
	add.s32 	%r82, %r107, %r10;
	mad.lo.s32 	%r83, %r82, %r45, %r1;
	mad.lo.s32 	%r84, %r83, %r46, %r54;
	mul.wide.u32 	%rd21, %r84, 4;
	add.s64 	%rd22, %rd2, %rd21;
	ld.global.f32 	%f9, [%rd22];
	st.shared.f32 	[%r3], %f9;
$L__BB0_25:
	bar.sync 	0;
	@%p21 bra 	$L__BB0_27;
	add.s32 	%r85, %r107, %r4;
	mad.lo.s32 	%r86, %r85, %r43, %r97;
	ld.shared.f32 	%f10, [%r5];
	mul.wide.u32 	%rd23, %r86, 4;
	add.s64 	%rd24, %rd1, %rd23;
	st.global.f32 	[%rd24], %f10;
$L__BB0_27:
	setp.eq.s32 	%p22, %r6, 1;
	bar.sync 	0;
	add.s32 	%r40, %r107, 1;
	@%p22 bra 	$L__BB0_38;
	@%p20 bra 	$L__BB0_30;
	add.s32 	%r87, %r40, %r10;
	mad.lo.s32 	%r88, %r87, %r45, %r1;
	mad.lo.s32 	%r89, %r88, %r46, %r54;
	mul.wide.u32 	%rd25, %r89, 4;
	add.s64 	%rd26, %rd2, %rd25;
	ld.global.f32 	%f11, [%rd26];
	st.shared.f32 	[%r3], %f11;
$L__BB0_30:
	bar.sync 	0;
	@%p21 bra 	$L__BB0_32;
	add.s32 	%r90, %r40, %r4;
	mad.lo.s32 	%r91, %r90, %r43, %r97;
	ld.shared.f32 	%f12, [%r5];
	mul.wide.u32 	%rd27, %r91, 4;
	add.s64 	%rd28, %rd1, %rd27;
	st.global.f32 	[%rd28], %f12;
$L__BB0_32:
	setp.eq.s32 	%p25, %r6, 2;
	bar.sync 	0;
	add.s32 	%r41, %r107, 2;
	@%p25 bra 	$L__BB0_38;
	@%p20 bra 	$L__BB0_35;
	add.s32 	%r92, %r41, %r10;
	mad.lo.s32 	%r93, %r92, %r45, %r1;
	mad.lo.s32 	%r94, %r93, %r46, %r54;
	mul.wide.u32 	%rd29, %r94, 4;
	add.s64 	%rd30, %rd2, %rd29;
	ld.global.f32 	%f13, [%rd30];
	st.shared.f32 	[%r3], %f13;
$L__BB0_35:
	bar.sync 	0;
	@%p21 bra 	$L__BB0_37;
	add.s32 	%r95, %r41, %r4;
	mad.lo.s32 	%r96, %r95, %r43, %r97;
	ld.shared.f32 	%f14, [%r5];
	mul.wide.u32 	%rd31, %r96, 4;
	add.s64 	%rd32, %rd1, %rd31;
	st.global.f32 	[%rd32], %f14;
$L__BB0_37:
	bar.sync 	0;
$L__BB0_38:
	add.s32 	%r97, %r97, 1;
	setp.ne.s32 	%p28, %r97, %r43;
	@%p28 bra 	$L__BB0_2;
$L__BB0_39:
	ret;

}


// ===== COMPILED SASS (sm_100) =====

	.target	sm_100

	.elftype	@"ET_EXEC"


//--------------------- .note.nv.tkinfo           --------------------------
	.section	.note.nv.tkinfo,"",@"SHT_NOTE"
	.sectionflags	@"SHF_NOTE_NV_TKINFO"
	.tkinfo
        /*0018*/ 	.word	0x00000002
        /*0030*/ 	.string	""
        /*0030*/ 	.string	"ptxas"
        /*0030*/ 	.string	"Cuda compilation tools, release 13.0, V13.0.88"
        /*0030*/ 	.string	"Build cuda_13.0.r13.0/compiler.36424714_0"
        /*0030*/ 	.string	"-arch sm_100 -m 64 "



//--------------------- .note.nv.cuinfo           --------------------------
	.section	.note.nv.cuinfo,"",@"SHT_NOTE"
	.sectionflags	@"SHF_NOTE_NV_CUINFO"
        /*0018*/ 	.short	0x0002
        /*001a*/ 	.short	0x0064
        /*001c*/ 	.short	0x0082
	.zero		2


//--------------------- .nv.info                  --------------------------
	.section	.nv.info,"",@"SHT_CUDA_INFO"
	.align	4


	//----- nvinfo : EIATTR_REGCOUNT
	.align		4
        /*0000*/ 	.byte	0x04, 0x2f
        /*0002*/ 	.short	(.L_1 - .L_0)
	.align		4
.L_0:
        /*0004*/ 	.word	index@(_Z14transpose_jeffPfS_jjjj)
        /*0008*/ 	.word	0x00000020


	//----- nvinfo : EIATTR_FRAME_SIZE
	.align		4
.L_1:
        /*000c*/ 	.byte	0x04, 0x11
        /*000e*/ 	.short	(.L_3 - .L_2)
	.align		4
.L_2:
        /*0010*/ 	.word	index@(_Z14transpose_jeffPfS_jjjj)
        /*0014*/ 	.word	0x00000000


	//----- nvinfo : EIATTR_MIN_STACK_SIZE
	.align		4
.L_3:
        /*0018*/ 	.byte	0x04, 0x12
        /*001a*/ 	.short	(.L_5 - .L_4)
	.align		4
.L_4:
        /*001c*/ 	.word	index@(_Z14transpose_jeffPfS_jjjj)
        /*0020*/ 	.word	0x00000000
.L_5:


//--------------------- .nv.compat                --------------------------
	.section	.nv.compat,"",@"SHT_CUDA_COMPAT_INFO"
	.align	4
        /*0000*/ 	.byte	0x02, 0x09, 0x00, 0x00, 0x02, 0x02, 0x01, 0x00, 0x02, 0x05, 0x05, 0x00, 0x03, 0x07, 0x01, 0x01
        /*0010*/ 	.byte	0x02, 0x03, 0x00, 0x00, 0x02, 0x06, 0x01, 0x00, 0x04, 0x0b, 0x08, 0x00, 0x09, 0x00, 0x00, 0x00
        /*0020*/ 	.byte	0x00, 0x00, 0x00, 0x00


//--------------------- .nv.info._Z14transpose_jeffPfS_jjjj --------------------------
	.section	.nv.info._Z14transpose_jeffPfS_jjjj,"",@"SHT_CUDA_INFO"
	.sectionflags	@""
	.align	4


	//----- nvinfo : EIATTR_CUDA_API_VERSION
	.align		4
        /*0000*/ 	.byte	0x04, 0x37
        /*0002*/ 	.short	(.L_7 - .L_6)
.L_6:
        /*0004*/ 	.word	0x00000082


	//----- nvinfo : EIATTR_KPARAM_INFO
	.align		4
.L_7:
        /*0008*/ 	.byte	0x04, 0x17
        /*000a*/ 	.short	(.L_9 - .L_8)
.L_8:
        /*000c*/ 	.word	0x00000000
        /*0010*/ 	.short	0x0005
        /*0012*/ 	.short	0x001c
        /*0014*/ 	.byte	0x00, 0xf0, 0x11, 0x00


	//----- nvinfo : EIATTR_KPARAM_INFO
	.align		4
.L_9:
        /*0018*/ 	.byte	0x04, 0x17
        /*001a*/ 	.short	(.L_11 - .L_10)
.L_10:
        /*001c*/ 	.word	0x00000000
        /*0020*/ 	.short	0x0004
        /*0022*/ 	.short	0x0018
        /*0024*/ 	.byte	0x00, 0xf0, 0x11, 0x00


	//----- nvinfo : EIATTR_KPARAM_INFO
	.align		4
.L_11:
        /*0028*/ 	.byte	0x04, 0x17
        /*002a*/ 	.short	(.L_13 - .L_12)
.L_12:
        /*002c*/ 	.word	0x00000000
        /*0030*/ 	.short	0x0003
        /*0032*/ 	.short	0x0014
        /*0034*/ 	.byte	0x00, 0xf0, 0x11, 0x00


	//----- nvinfo : EIATTR_KPARAM_INFO
	.align		4
.L_13:
        /*0038*/ 	.byte	0x04, 0x17
        /*003a*/ 	.short	(.L_15 - .L_14)
.L_14:
        /*003c*/ 	.word	0x00000000
        /*0040*/ 	.short	0x0002
        /*0042*/ 	.short	0x0010
        /*0044*/ 	.byte	0x00, 0xf0, 0x11, 0x00


	//----- nvinfo : EIATTR_KPARAM_INFO
	.align		4
.L_15:
        /*0048*/ 	.byte	0x04, 0x17
        /*004a*/ 	.short	(.L_17 - .L_16)
.L_16:
        /*004c*/ 	.word	0x00000000
        /*0050*/ 	.short	0x0001
        /*0052*/ 	.short	0x0008
        /*0054*/ 	.byte	0x00, 0xf5, 0x21, 0x00


	//----- nvinfo : EIATTR_KPARAM_INFO
	.align		4
.L_17:
        /*0058*/ 	.byte	0x04, 0x17
        /*005a*/ 	.short	(.L_19 - .L_18)
.L_18:
        /*005c*/ 	.word	0x00000000
        /*0060*/ 	.short	0x0000
        /*0062*/ 	.short	0x0000
        /*0064*/ 	.byte	0x00, 0xf5, 0x21, 0x00


	//----- nvinfo : EIATTR_SPARSE_MMA_MASK
	.align		4
.L_19:
        /*0068*/ 	.byte	0x03, 0x50
        /*006a*/ 	.short	0x0000


	//----- nvinfo : EIATTR_MAXREG_COUNT
	.align		4
        /*006c*/ 	.byte	0x03, 0x1b
        /*006e*/ 	.short	0x00ff


	//----- nvinfo : EIATTR_NUM_BARRIERS
	.align		4
        /*0070*/ 	.byte	0x02, 0x4c
        /*0072*/ 	.byte	0x01
	.zero		1


	//----- nvinfo : EIATTR_MERCURY_ISA_VERSION
	.align		4
        /*0074*/ 	.byte	0x03, 0x5f
        /*0076*/ 	.short	0x0101


	//----- nvinfo : EIATTR_VRC_CTA_INIT_COUNT
	.align		4
        /*0078*/ 	.byte	0x02, 0x4a
	.zero		1
	.zero		1


	//----- nvinfo : EIATTR_EXIT_INSTR_OFFSETS
	.align		4
        /*007c*/ 	.byte	0x04, 0x1c
        /*007e*/ 	.short	(.L_21 - .L_20)


	//   ....[0]....
.L_20:
        /*0080*/ 	.word	0x00000030


	//   ....[1]....
        /*0084*/ 	.word	0x00000b20


	//----- nvinfo : EIATTR_CBANK_PARAM_SIZE
	.align		4
.L_21:
        /*0088*/ 	.byte	0x03, 0x19
        /*008a*/ 	.short	0x0020


	//----- nvinfo : EIATTR_PARAM_CBANK
	.align		4
        /*008c*/ 	.byte	0x04, 0x0a
        /*008e*/ 	.short	(.L_23 - .L_22)
	.align		4
.L_22:
        /*0090*/ 	.word	index@(.nv.constant0._Z14transpose_jeffPfS_jjjj)
        /*0094*/ 	.short	0x0380
        /*0096*/ 	.short	0x0020


	//----- nvinfo : EIATTR_SW_WAR
	.align		4
.L_23:
        /*0098*/ 	.byte	0x04, 0x36
        /*009a*/ 	.short	(.L_25 - .L_24)
.L_24:
        /*009c*/ 	.word	0x00000008
.L_25:


//--------------------- .nv.callgraph             --------------------------
	.section	.nv.callgraph,"",@"SHT_CUDA_CALLGRAPH"
	.align	4
	.sectionentsize	8
	.align		4
        /*0000*/ 	.word	0x00000000
	.align		4
        /*0004*/ 	.word	0xffffffff
	.align		4
        /*0008*/ 	.word	0x00000000
	.align		4
        /*000c*/ 	.word	0xfffffffe
	.align		4
        /*0010*/ 	.word	0x00000000
	.align		4
        /*0014*/ 	.word	0xfffffffd
	.align		4
        /*0018*/ 	.word	0x00000000
	.align		4
        /*001c*/ 	.word	0xfffffffc


//--------------------- .text._Z14transpose_jeffPfS_jjjj --------------------------
	.section	.text._Z14transpose_jeffPfS_jjjj,"ax",@progbits
	.align	128
        .global         _Z14transpose_jeffPfS_jjjj
        .type           _Z14transpose_jeffPfS_jjjj,@function
        .size           _Z14transpose_jeffPfS_jjjj,(.L_x_5 - _Z14transpose_jeffPfS_jjjj)
        .other          _Z14transpose_jeffPfS_jjjj,@"STO_CUDA_ENTRY STV_DEFAULT"
_Z14transpose_jeffPfS_jjjj:
.text._Z14transpose_jeffPfS_jjjj:
[----:B------:R-:W-:Y:S01]  /*0000*/  LDC R1, c[0x0][0x37c] ;  /* 0x0000df00ff017b82 */ /* 0x000fe20000000800 */
[----:B------:R-:W0:Y:S02]  /*0010*/  LDCU UR6, c[0x0][0x390] ;  /* 0x00007200ff0677ac */ /* 0x000e240008000800 */
[----:B0-----:R-:W-:-:S13]  /*0020*/  ISETP.NE.AND P0, PT, RZ, UR6, PT ;  /* 0x00000006ff007c0c */ /* 0x001fda000bf05270 */
[----:B------:R-:W-:Y:S05]  /*0030*/  @!P0 EXIT ;  /* 0x000000000000894d */ /* 0x000fea0003800000 */
[----:B------:R-:W0:Y:S01]  /*0040*/  S2R R3, SR_CTAID.X ;  /* 0x0000000000037919 */ /* 0x000e220000002500 */
[----:B------:R-:W1:Y:S01]  /*0050*/  S2UR UR5, SR_CgaCtaId ;  /* 0x00000000000579c3 */ /* 0x000e620000008800 */
[----:B------:R-:W2:Y:S01]  /*0060*/  LDCU UR7, c[0x0][0x394] ;  /* 0x00007280ff0777ac */ /* 0x000ea20008000800 */
[----:B------:R-:W3:Y:S01]  /*0070*/  S2R R8, SR_TID.X ;  /* 0x0000000000087919 */ /* 0x000ee20000002100 */
[----:B------:R-:W-:Y:S01]  /*0080*/  UMOV UR4, 0x400 ;  /* 0x0000040000047882 */ /* 0x000fe20000000000 */
[----:B------:R-:W4:Y:S01]  /*0090*/  LDCU.64 UR10, c[0x0][0x358] ;  /* 0x00006b00ff0a77ac */ /* 0x000f220008000a00 */
[----:B------:R-:W3:Y:S03]  /*00a0*/  S2R R9, SR_CTAID.Y ;  /* 0x0000000000097919 */ /* 0x000ee60000002600 */
[----:B------:R-:W5:Y:S01]  /*00b0*/  LDC.64 R6, c[0x0][0x398] ;  /* 0x0000e600ff067b82 */ /* 0x000f620000000a00 */
[----:B------:R-:W0:Y:S01]  /*00c0*/  S2R R10, SR_TID.Y ;  /* 0x00000000000a7919 */ /* 0x000e220000002200 */
[----:B-1----:R-:W-:-:S02]  /*00d0*/  ULEA UR4, UR5, UR4, 0x18 ;  /* 0x0000000405047291 */ /* 0x002fc4000f8ec0ff */
[----:B--2---:R-:W-:Y:S01]  /*00e0*/  ULOP3.LUT UR5, UR7, 0x3, URZ, 0xc0, !UPT ;  /* 0x0000000307057892 */ /* 0x004fe2000f8ec0ff */
[----:B---3--:R-:W-:Y:S02]  /*00f0*/  LEA R2, R9, R8, 0x4 ;  /* 0x0000000809027211 */ /* 0x008fe400078e20ff */
[-C--:B0-----:R-:W-:Y:S02]  /*0100*/  LEA R5, R3, R10.reuse, 0x4 ;  /* 0x0000000a03057211 */ /* 0x081fe400078e20ff */
[----:B------:R-:W-:Y:S02]  /*0110*/  LEA R0, R9, R10, 0x4 ;  /* 0x0000000a09007211 */ /* 0x000fe400078e20ff */
[CC--:B-----5:R-:W-:Y:S01]  /*0120*/  ISETP.GE.U32.AND P0, PT, R2.reuse, R7.reuse, PT ;  /* 0x000000070200720c */ /* 0x0e0fe20003f06070 */
[----:B------:R-:W-:Y:S01]  /*0130*/  IMAD R2, R2, R6, R5 ;  /* 0x0000000602027224 */ /* 0x000fe200078e0205 */
[----:B------:R-:W-:Y:S02]  /*0140*/  LEA R3, R3, R8, 0x4 ;  /* 0x0000000803037211 */ /* 0x000fe400078e20ff */
[----:B------:R-:W-:Y:S01]  /*0150*/  ISETP.GE.U32.AND P1, PT, R0, R7, PT ;  /* 0x000000070000720c */ /* 0x000fe20003f26070 */
[----:B------:R-:W-:Y:S01]  /*0160*/  IMAD R2, R2, UR7, RZ ;  /* 0x0000000702027c24 */ /* 0x000fe2000f8e02ff */
[----:B------:R-:W-:-:S02]  /*0170*/  ISETP.LT.U32.AND P0, PT, R5, R6, !P0 ;  /* 0x000000060500720c */ /* 0x000fc40004701070 */
[----:B------:R-:W-:Y:S02]  /*0180*/  LEA R4, R10, UR4, 0x6 ;  /* 0x000000040a047c11 */ /* 0x000fe4000f8e30ff */
[C---:B------:R-:W-:Y:S01]  /*0190*/  LEA R5, R8.reuse, UR4, 0x6 ;  /* 0x0000000408057c11 */ /* 0x040fe2000f8e30ff */
[----:B------:R-:W-:Y:S01]  /*01a0*/  UMOV UR4, URZ ;  /* 0x000000ff00047c82 */ /* 0x000fe20008000000 */
[-C--:B------:R-:W-:Y:S01]  /*01b0*/  ISETP.LT.U32.AND P1, PT, R3, R6.reuse, !P1 ;  /* 0x000000060300720c */ /* 0x080fe20004f21070 */
[----:B------:R-:W-:Y:S01]  /*01c0*/  IMAD R6, R7, R6, RZ ;  /* 0x0000000607067224 */ /* 0x000fe200078e02ff */
[----:B------:R-:W-:Y:S01]  /*01d0*/  LEA R4, R8, R4, 0x2 ;  /* 0x0000000408047211 */ /* 0x000fe200078e10ff */
[----:B------:R-:W-:Y:S01]  /*01e0*/  IMAD R7, R2, UR6, RZ ;  /* 0x0000000602077c24 */ /* 0x000fe2000f8e02ff */
[----:B----4-:R-:W-:-:S09]  /*01f0*/  LEA R5, R10, R5, 0x2 ;  /* 0x000000050a057211 */ /* 0x010fd200078e10ff */
.L_x_3:
[----:B0-----:R-:W0:Y:S02]  /*0200*/  LDCU UR13, c[0x0][0x394] ;  /* 0x00007280ff0d77ac */ /* 0x001e240008000800 */
[----:B0-----:R-:W-:-:S09]  /*0210*/  UISETP.NE.AND UP0, UPT, UR13, URZ, UPT ;  /* 0x000000ff0d00728c */ /* 0x001fd2000bf05270 */
[----:B-123--:R-:W-:Y:S05]  /*0220*/  BRA.U !UP0, `(.L_x_0) ;  /* 0x00000009082c7547 */ /* 0x00efea000b800000 */
[----:B------:R-:W-:Y:S01]  /*0230*/  UISETP.GE.U32.AND UP0, UPT, UR13, 0x4, UPT ;  /* 0x000000040d00788c */ /* 0x000fe2000bf06070 */
[----:B------:R-:W-:Y:S01]  /*0240*/  HFMA2 R9, -RZ, RZ, 0, 0 ;  /* 0x00000000ff097431 */ /* 0x000fe200000001ff */
[----:B------:R-:W-:-:S07]  /*0250*/  UIMAD UR12, UR4, UR13, URZ ;  /* 0x0000000d040c72a4 */ /* 0x000fce000f8e02ff */
[----:B------:R-:W-:Y:S05]  /*0260*/  BRA.U !UP0, `(.L_x_1) ;  /* 0x0000000508307547 */ /* 0x000fea000b800000 */
[----:B------:R-:W0:Y:S01]  /*0270*/  LDC.64 R26, c[0x0][0x398] ;  /* 0x0000e600ff1a7b82 */ /* 0x000e220000000a00 */
[----:B------:R-:W-:Y:S01]  /*0280*/  UIADD3 UR7, UPT, UPT, UR12, 0x3, URZ ;  /* 0x000000030c077890 */ /* 0x000fe2000fffe0ff */
[C---:B------:R-:W-:Y:S01]  /*0290*/  IADD3 R9, PT, PT, R2.reuse, 0x3, RZ ;  /* 0x0000000302097810 */ /* 0x040fe20007ffe0ff */
[----:B------:R-:W-:Y:S01]  /*02a0*/  UIADD3 UR8, UPT, UPT, UR12, 0x2, URZ ;  /* 0x000000020c087890 */ /* 0x000fe2000fffe0ff */
[----:B------:R-:W-:Y:S01]  /*02b0*/  IADD3 R11, PT, PT, R2, 0x2, RZ ;  /* 0x00000002020b7810 */ /* 0x000fe20007ffe0ff */
[----:B------:R-:W-:Y:S01]  /*02c0*/  ULOP3.LUT UR6, UR13, 0xfffffffc, URZ, 0xc0, !UPT ;  /* 0xfffffffc0d067892 */ /* 0x000fe2000f8ec0ff */
[----:B------:R-:W-:Y:S02]  /*02d0*/  IADD3 R15, PT, PT, R7, UR4, RZ ;  /* 0x00000004070f7c10 */ /* 0x000fe4000fffe0ff */
[----:B------:R-:W1:Y:S01]  /*02e0*/  LDC R14, c[0x0][0x390] ;  /* 0x0000e400ff0e7b82 */ /* 0x000e620000000800 */
[----:B------:R-:W-:-:S07]  /*02f0*/  UIADD3 UR9, UPT, UPT, -UR6, URZ, URZ ;  /* 0x000000ff06097290 */ /* 0x000fce000fffe1ff */
[----:B------:R-:W2:Y:S01]  /*0300*/  LDC R8, c[0x0][0x390] ;  /* 0x0000e400ff087b82 */ /* 0x000ea20000000800 */
[C---:B0-----:R-:W-:Y:S02]  /*0310*/  IMAD R10, R26.reuse, UR12, R26 ;  /* 0x0000000c1a0a7c24 */ /* 0x041fe4000f8e021a */
[C---:B------:R-:W-:Y:S02]  /*0320*/  IMAD R12, R26.reuse, UR13, RZ ;  /* 0x0000000d1a0c7c24 */ /* 0x040fe4000f8e02ff */
[C-C-:B------:R-:W-:Y:S01]  /*0330*/  IMAD R23, R26.reuse, UR7, R3.reuse ;  /* 0x000000071a177c24 */ /* 0x140fe2000f8e0203 */
[----:B------:R-:W-:Y:S01]  /*0340*/  IADD3 R10, PT, PT, R3, R10, RZ ;  /* 0x0000000a030a7210 */ /* 0x000fe20007ffe0ff */
[--C-:B------:R-:W-:Y:S02]  /*0350*/  IMAD R21, R26, UR8, R3.reuse ;  /* 0x000000081a157c24 */ /* 0x100fe4000f8e0203 */
[----:B-1----:R-:W-:Y:S02]  /*0360*/  IMAD R13, R2, R14, R14 ;  /* 0x0000000e020d7224 */ /* 0x002fe400078e020e */
[----:B------:R-:W-:-:S02]  /*0370*/  IMAD R12, R12, UR4, R3 ;  /* 0x000000040c0c7c24 */ /* 0x000fc4000f8e0203 */
[-CC-:B------:R-:W-:Y:S01]  /*0380*/  IMAD R23, R23, R27.reuse, R0.reuse ;  /* 0x0000001b17177224 */ /* 0x180fe200078e0200 */
[----:B------:R-:W-:Y:S01]  /*0390*/  IADD3 R13, PT, PT, R13, UR4, RZ ;  /* 0x000000040d0d7c10 */ /* 0x000fe2000fffe0ff */
[-CC-:B------:R-:W-:Y:S02]  /*03a0*/  IMAD R21, R21, R27.reuse, R0.reuse ;  /* 0x0000001b15157224 */ /* 0x180fe400078e0200 */
[-CC-:B------:R-:W-:Y:S02]  /*03b0*/  IMAD R25, R10, R27.reuse, R0.reuse ;  /* 0x0000001b0a197224 */ /* 0x180fe400078e0200 */
[----:B------:R-:W-:Y:S02]  /*03c0*/  IMAD R27, R12, R27, R0 ;  /* 0x0000001b0c1b7224 */ /* 0x000fe400078e0200 */
[-C--:B------:R-:W-:Y:S02]  /*03d0*/  IMAD R9, R9, R14.reuse, UR4 ;  /* 0x0000000409097e24 */ /* 0x080fe4000f8e020e */
[----:B--2---:R-:W-:-:S07]  /*03e0*/  IMAD R11, R11, R14, UR4 ;  /* 0x000000040b0b7e24 */ /* 0x004fce000f8e020e */
.L_x_2:
[----:B0-----:R-:W0:Y:S02]  /*03f0*/  @P1 LDC.64 R16, c[0x0][0x388] ;  /* 0x0000e200ff101b82 */ /* 0x001e240000000a00 */
[----:B0-----:R-:W-:-:S06]  /*0400*/  @P1 IMAD.WIDE.U32 R18, R27, 0x4, R16 ;  /* 0x000000041b121825 */ /* 0x001fcc00078e0010 */
[----:B------:R-:W0:Y:S01]  /*0410*/  @P0 LDC.64 R16, c[0x0][0x380] ;  /* 0x0000e000ff100b82 */ /* 0x000e220000000a00 */
[----:B------:R1:W2:Y:S07]  /*0420*/  @P1 LDG.E R10, desc[UR10][R18.64] ;  /* 0x0000000a120a1981 */ /* 0x0002ae000c1e1900 */
[----:B-1----:R-:W1:Y:S01]  /*0430*/  @P1 LDC.64 R18, c[0x0][0x388] ;  /* 0x0000e200ff121b82 */ /* 0x002e620000000a00 */
[----:B0-----:R-:W-:-:S04]  /*0440*/  @P0 IMAD.WIDE.U32 R16, R15, 0x4, R16 ;  /* 0x000000040f100825 */ /* 0x001fc800078e0010 */
[----:B-1----:R-:W-:-:S03]  /*0450*/  @P1 IMAD.WIDE.U32 R28, R25, 0x4, R18 ;  /* 0x00000004191c1825 */ /* 0x002fc600078e0012 */
[----:B------:R-:W0:Y:S01]  /*0460*/  @P1 LDC.64 R18, c[0x0][0x388] ;  /* 0x0000e200ff121b82 */ /* 0x000e220000000a00 */
[----:B--2---:R-:W-:Y:S07]  /*0470*/  @P1 STS [R4], R10 ;  /* 0x0000000a04001388 */ /* 0x004fee0000000800 */
[----:B------:R-:W-:Y:S06]  /*0480*/  BAR.SYNC.DEFER_BLOCKING 0x0 ;  /* 0x0000000000007b1d */ /* 0x000fec0000010000 */
[----:B------:R-:W1:Y:S04]  /*0490*/  @P0 LDS R12, [R5] ;  /* 0x00000000050c0984 */ /* 0x000e680000000800 */
[----:B-1----:R1:W-:Y:S01]  /*04a0*/  @P0 STG.E desc[UR10][R16.64], R12 ;  /* 0x0000000c10000986 */ /* 0x0023e2000c10190a */
[----:B------:R-:W-:Y:S08]  /*04b0*/  BAR.SYNC.DEFER_BLOCKING 0x0 ;  /* 0x0000000000007b1d */ /* 0x000ff00000010000 */
[----:B-1----:R-:W1:Y:S01]  /*04c0*/  @P0 LDC.64 R16, c[0x0][0x380] ;  /* 0x0000e000ff100b82 */ /* 0x002e620000000a00 */
[----:B------:R1:W2:Y:S01]  /*04d0*/  @P1 LDG.E R14, desc[UR10][R28.64] ;  /* 0x0000000a1c0e1981 */ /* 0x0002a2000c1e1900 */
[----:B0-----:R-:W-:-:S04]  /*04e0*/  @P1 IMAD.WIDE.U32 R18, R21, 0x4, R18 ;  /* 0x0000000415121825 */ /* 0x001fc800078e0012 */
[----:B-1----:R-:W-:Y:S02]  /*04f0*/  @P0 IMAD.WIDE.U32 R28, R13, 0x4, R16 ;  /* 0x000000040d1c0825 */ /* 0x002fe400078e0010 */
[----:B------:R-:W0:Y:S01]  /*0500*/  @P0 LDC.64 R16, c[0x0][0x380] ;  /* 0x0000e000ff100b82 */ /* 0x000e220000000a00 */
[----:B--2---:R-:W-:Y:S07]  /*0510*/  @P1 STS [R4], R14 ;  /* 0x0000000e04001388 */ /* 0x004fee0000000800 */
[----:B------:R-:W-:Y:S06]  /*0520*/  BAR.SYNC.DEFER_BLOCKING 0x0 ;  /* 0x0000000000007b1d */ /* 0x000fec0000010000 */
[----:B------:R-:W1:Y:S04]  /*0530*/  @P0 LDS R10, [R5] ;  /* 0x00000000050a0984 */ /* 0x000e680000000800 */
[----:B-1----:R1:W-:Y:S01]  /*0540*/  @P0 STG.E desc[UR10][R28.64], R10 ;  /* 0x0000000a1c000986 */ /* 0x0023e2000c10190a */
[----:B------:R-:W-:Y:S01]  /*0550*/  BAR.SYNC.DEFER_BLOCKING 0x0 ;  /* 0x0000000000007b1d */ /* 0x000fe20000010000 */
[----:B0-----:R-:W-:-:S07]  /*0560*/  @P0 IMAD.WIDE.U32 R16, R11, 0x4, R16 ;  /* 0x000000040b100825 */ /* 0x001fce00078e0010 */
[----:B-1----:R-:W0:Y:S01]  /*0570*/  @P0 LDC.64 R28, c[0x0][0x380] ;  /* 0x0000e000ff1c0b82 */ /* 0x002e220000000a00 */
[----:B------:R1:W2:Y:S07]  /*0580*/  @P1 LDG.E R12, desc[UR10][R18.64] ;  /* 0x0000000a120c1981 */ /* 0x0002ae000c1e1900 */
[----:B-1----:R-:W1:Y:S02]  /*0590*/  @P1 LDC.64 R18, c[0x0][0x388] ;  /* 0x0000e200ff121b82 */ /* 0x002e640000000a00 */
[----:B-1----:R-:W-:Y:S01]  /*05a0*/  @P1 IMAD.WIDE.U32 R18, R23, 0x4, R18 ;  /* 0x0000000417121825 */ /* 0x002fe200078e0012 */
[----:B--2---:R-:W-:Y:S05]  /*05b0*/  @P1 STS [R4], R12 ;  /* 0x0000000c04001388 */ /* 0x004fea0000000800 */
[----:B------:R-:W-:Y:S06]  /*05c0*/  BAR.SYNC.DEFER_BLOCKING 0x0 ;  /* 0x0000000000007b1d */ /* 0x000fec0000010000 */
[----:B------:R-:W1:Y:S04]  /*05d0*/  @P0 LDS R14, [R5] ;  /* 0x00000000050e0984 */ /* 0x000e680000000800 */
[----:B-1----:R-:W-:Y:S01]  /*05e0*/  @P0 STG.E desc[UR10][R16.64], R14 ;  /* 0x0000000e10000986 */ /* 0x002fe2000c10190a */
[----:B------:R-:W-:Y:S06]  /*05f0*/  BAR.SYNC.DEFER_BLOCKING 0x0 ;  /* 0x0000000000007b1d */ /* 0x000fec0000010000 */
[----:B------:R-:W2:Y:S01]  /*0600*/  @P1 LDG.E R10, desc[UR10][R18.64] ;  /* 0x0000000a120a1981 */ /* 0x000ea2000c1e1900 */
[----:B0-----:R-:W-:Y:S01]  /*0610*/  @P0 IMAD.WIDE.U32 R28, R9, 0x4, R28 ;  /* 0x00000004091c0825 */ /* 0x001fe200078e001c */
[----:B------:R-:W-:Y:S01]  /*0620*/  UIADD3 UR9, UPT, UPT, UR9, 0x4, URZ ;  /* 0x0000000409097890 */ /* 0x000fe2000fffe0ff */
[----:B------:R-:W-:-:S02]  /*0630*/  LEA R27, R6, R27, 0x2 ;  /* 0x0000001b061b7211 */ /* 0x000fc400078e10ff */
[----:B------:R-:W-:Y:S01]  /*0640*/  LEA R15, R8, R15, 0x2 ;  /* 0x0000000f080f7211 */ /* 0x000fe200078e10ff */
[----:B------:R-:W-:Y:S01]  /*0650*/  UISETP.NE.AND UP0, UPT, UR9, URZ, UPT ;  /* 0x000000ff0900728c */ /* 0x000fe2000bf05270 */
[----:B------:R-:W-:Y:S02]  /*0660*/  LEA R25, R6, R25, 0x2 ;  /* 0x0000001906197211 */ /* 0x000fe400078e10ff */
[----:B------:R-:W-:Y:S02]  /*0670*/  LEA R13, R8, R13, 0x2 ;  /* 0x0000000d080d7211 */ /* 0x000fe400078e10ff */
[----:B------:R-:W-:Y:S02]  /*0680*/  LEA R21, R6, R21, 0x2 ;  /* 0x0000001506157211 */ /* 0x000fe400078e10ff */
[----:B------:R-:W-:Y:S02]  /*0690*/  LEA R11, R8, R11, 0x2 ;  /* 0x0000000b080b7211 */ /* 0x000fe400078e10ff */
[----:B------:R-:W-:-:S02]  /*06a0*/  LEA R23, R6, R23, 0x2 ;  /* 0x0000001706177211 */ /* 0x000fc400078e10ff */
[----:B------:R-:W-:Y:S01]  /*06b0*/  LEA R9, R8, R9, 0x2 ;  /* 0x0000000908097211 */ /* 0x000fe200078e10ff */
[----:B--2---:R-:W-:Y:S01]  /*06c0*/  @P1 STS [R4], R10 ;  /* 0x0000000a04001388 */ /* 0x004fe20000000800 */
[----:B------:R-:W-:Y:S06]  /*06d0*/  BAR.SYNC.DEFER_BLOCKING 0x0 ;  /* 0x0000000000007b1d */ /* 0x000fec0000010000 */
[----:B------:R-:W0:Y:S04]  /*06e0*/  @P0 LDS R12, [R5] ;  /* 0x00000000050c0984 */ /* 0x000e280000000800 */
[----:B0-----:R0:W-:Y:S01]  /*06f0*/  @P0 STG.E desc[UR10][R28.64], R12 ;  /* 0x0000000c1c000986 */ /* 0x0011e2000c10190a */
[----:B------:R-:W-:Y:S06]  /*0700*/  BAR.SYNC.DEFER_BLOCKING 0x0 ;  /* 0x0000000000007b1d */ /* 0x000fec0000010000 */
[----:B------:R-:W-:Y:S05]  /*0710*/  BRA.U UP0, `(.L_x_2) ;  /* 0xfffffffd00347547 */ /* 0x000fea000b83ffff */
[----:B------:R-:W-:-:S07]  /*0720*/  MOV R9, UR6 ;  /* 0x0000000600097c02 */ /* 0x000fce0008000f00 */
.L_x_1:
[----:B------:R-:W-:-:S09]  /*0730*/  UISETP.NE.AND UP0, UPT, UR5, URZ, UPT ;  /* 0x000000ff0500728c */ /* 0x000fd2000bf05270 */
[----:B------:R-:W-:Y:S05]  /*0740*/  BRA.U !UP0, `(.L_x_0) ;  /* 0x0000000108e47547 */ /* 0x000fea000b800000 */
[----:B0-----:R-:W0:Y:S01]  /*0750*/  @P1 LDC.64 R12, c[0x0][0x398] ;  /* 0x0000e600ff0c1b82 */ /* 0x001e220000000a00 */
[----:B------:R-:W-:-:S07]  /*0760*/  @P1 IADD3 R8, PT, PT, R9, UR12, RZ ;  /* 0x0000000c09081c10 */ /* 0x000fce000fffe0ff */
[----:B------:R-:W1:Y:S08]  /*0770*/  @P1 LDC.64 R10, c[0x0][0x388] ;  /* 0x0000e200ff0a1b82 */ /* 0x000e700000000a00 */
[----:B------:R-:W2:Y:S01]  /*0780*/  @P0 LDC R15, c[0x0][0x390] ;  /* 0x0000e400ff0f0b82 */ /* 0x000ea20000000800 */
[----:B0-----:R-:W-:-:S04]  /*0790*/  @P1 IMAD R8, R8, R12, R3 ;  /* 0x0000000c08081224 */ /* 0x001fc800078e0203 */
[----:B------:R-:W-:-:S04]  /*07a0*/  @P1 IMAD R13, R8, R13, R0 ;  /* 0x0000000d080d1224 */ /* 0x000fc800078e0200 */
[----:B-1----:R-:W-:Y:S02]  /*07b0*/  @P1 IMAD.WIDE.U32 R10, R13, 0x4, R10 ;  /* 0x000000040d0a1825 */ /* 0x002fe400078e000a */
[----:B------:R-:W0:Y:S04]  /*07c0*/  @P0 LDC.64 R12, c[0x0][0x380] ;  /* 0x0000e000ff0c0b82 */ /* 0x000e280000000a00 */
[----:B------:R-:W3:Y:S01]  /*07d0*/  @P1 LDG.E R11, desc[UR10][R10.64] ;  /* 0x0000000a0a0b1981 */ /* 0x000ee2000c1e1900 */
[----:B------:R-:W-:Y:S01]  /*07e0*/  @P0 IADD3 R8, PT, PT, R2, R9, RZ ;  /* 0x0000000902080210 */ /* 0x000fe20007ffe0ff */
[----:B------:R-:W-:-:S04]  /*07f0*/  UISETP.NE.AND UP0, UPT, UR5, 0x1, UPT ;  /* 0x000000010500788c */ /* 0x000fc8000bf05270 */
[----:B--2---:R-:W-:-:S04]  /*0800*/  @P0 IMAD R15, R8, R15, UR4 ;  /* 0x00000004080f0e24 */ /* 0x004fc8000f8e020f */
[----:B0-----:R-:W-:Y:S01]  /*0810*/  @P0 IMAD.WIDE.U32 R12, R15, 0x4, R12 ;  /* 0x000000040f0c0825 */ /* 0x001fe200078e000c */
[----:B---3--:R-:W-:Y:S01]  /*0820*/  @P1 STS [R4], R11 ;  /* 0x0000000b04001388 */ /* 0x008fe20000000800 */
[----:B------:R-:W-:Y:S06]  /*0830*/  BAR.SYNC.DEFER_BLOCKING 0x0 ;  /* 0x0000000000007b1d */ /* 0x000fec0000010000 */
[----:B------:R-:W0:Y:S04]  /*0840*/  @P0 LDS R17, [R5] ;  /* 0x0000000005110984 */ /* 0x000e280000000800 */
[----:B0-----:R1:W-:Y:S01]  /*0850*/  @P0 STG.E desc[UR10][R12.64], R17 ;  /* 0x000000110c000986 */ /* 0x0013e2000c10190a */
[----:B------:R-:W-:Y:S06]  /*0860*/  BAR.SYNC.DEFER_BLOCKING 0x0 ;  /* 0x0000000000007b1d */ /* 0x000fec0000010000 */
[----:B------:R-:W-:Y:S05]  /*0870*/  BRA.U !UP0, `(.L_x_0) ;  /* 0x0000000108987547 */ /* 0x000fea000b800000 */
[----:B-1----:R-:W0:Y:S01]  /*0880*/  @P1 LDC.64 R12, c[0x0][0x398] ;  /* 0x0000e600ff0c1b82 */ /* 0x002e220000000a00 */
[----:B------:R-:W-:-:S04]  /*0890*/  IADD3 R15, PT, PT, R9, 0x1, RZ ;  /* 0x00000001090f7810 */ /* 0x000fc80007ffe0ff */
[----:B------:R-:W-:-:S03]  /*08a0*/  @P1 IADD3 R8, PT, PT, R15, UR12, RZ ;  /* 0x0000000c0f081c10 */ /* 0x000fc6000fffe0ff */
        /* <DEDUP_REMOVED lines=17> */
[----:B------:R-:W0:Y:S01]  /*09c0*/  @P1 LDC.64 R14, c[0x0][0x398] ;  /* 0x0000e600ff0e1b82 */ /* 0x000e220000000a00 */
[----:B--2---:R-:W-:-:S04]  /*09d0*/  IADD3 R13, PT, PT, R9, 0x2, RZ ;  /* 0x00000002090d7810 */ /* 0x004fc80007ffe0ff */
        /* <DEDUP_REMOVED lines=8> */
[----:B------:R-:W-:-:S05]  /*0a60*/  @P0 IADD3 R12, PT, PT, R2, R13, RZ ;  /* 0x0000000d020c0210 */ /* 0x000fca0007ffe0ff */
[----:B--2---:R-:W-:-:S04]  /*0a70*/  @P0 IMAD R13, R12, R17, UR4 ;  /* 0x000000040c0d0e24 */ /* 0x004fc8000f8e0211 */
[----:B0-----:R-:W-:Y:S01]  /*0a80*/  @P0 IMAD.WIDE.U32 R10, R13, 0x4, R10 ;  /* 0x000000040d0a0825 */ /* 0x001fe200078e000a */
[----:B---3--:R-:W-:Y:S01]  /*0a90*/  @P1 STS [R4], R9 ;  /* 0x0000000904001388 */ /* 0x008fe20000000800 */
[----:B------:R-:W-:Y:S06]  /*0aa0*/  BAR.SYNC.DEFER_BLOCKING 0x0 ;  /* 0x0000000000007b1d */ /* 0x000fec0000010000 */
[----:B------:R-:W0:Y:S04]  /*0ab0*/  @P0 LDS R15, [R5] ;  /* 0x00000000050f0984 */ /* 0x000e280000000800 */
[----:B0-----:R3:W-:Y:S01]  /*0ac0*/  @P0 STG.E desc[UR10][R10.64], R15 ;  /* 0x0000000f0a000986 */ /* 0x0017e2000c10190a */
[----:B------:R-:W-:Y:S06]  /*0ad0*/  BAR.SYNC.DEFER_BLOCKING 0x0 ;  /* 0x0000000000007b1d */ /* 0x000fec0000010000 */
.L_x_0:
[----:B------:R-:W4:Y:S01]  /*0ae0*/  LDCU UR6, c[0x0][0x390] ;  /* 0x00007200ff0677ac */ /* 0x000f220008000800 */
[----:B------:R-:W-:-:S04]  /*0af0*/  UIADD3 UR4, UPT, UPT, UR4, 0x1, URZ ;  /* 0x0000000104047890 */ /* 0x000fc8000fffe0ff */
[----:B----4-:R-:W-:-:S09]  /*0b00*/  UISETP.NE.AND UP0, UPT, UR4, UR6, UPT ;  /* 0x000000060400728c */ /* 0x010fd2000bf05270 */
[----:B------:R-:W-:Y:S05]  /*0b10*/  BRA.U UP0, `(.L_x_3) ;  /* 0xfffffff500b87547 */ /* 0x000fea000b83ffff */
[----:B------:R-:W-:Y:S05]  /*0b20*/  EXIT ;  /* 0x000000000000794d */ /* 0x000fea0003800000 */
.L_x_4:
[----:B------:R-:W-:-:S00]  /*0b30*/  BRA `(.L_x_4) ;  /* 0xfffffffc00fc7947 */ /* 0x000fc0000383ffff */
[----:B------:R-:W-:-:S00]  /*0b40*/  NOP ;  /* 0x0000000000007918 */ /* 0x000fc00000000000 */
        /* <DEDUP_REMOVED lines=11> */
.L_x_5:


//--------------------- .nv.shared._Z14transpose_jeffPfS_jjjj --------------------------
	.section	.nv.shared._Z14transpose_jeffPfS_jjjj,"aw",@nobits
	.sectionflags	@""
	.align	4
.nv.shared._Z14transpose_jeffPfS_jjjj:
	.zero		2048


//--------------------- .nv.shared.reserved.0     --------------------------
	.section	.nv.shared.reserved.0,"aw",@nobits
	.weak		__nv_reservedSMEM_offset_0_alias
	.size		__nv_reservedSMEM_offset_0_alias, 0, 64
	.other		__nv_reservedSMEM_offset_0_alias,@"STO_CUDA_RESERVED_SHARED STV_DEFAULT"
__nv_reservedSMEM_offset_0_alias:
	.zero		0
	.zero		64


//--------------------- .nv.constant0._Z14transpose_jeffPfS_jjjj --------------------------
	.section	.nv.constant0._Z14transpose_jeffPfS_jjjj,"a",@progbits
	.sectionflags	@""
	.align	4
.nv.constant0._Z14transpose_jeffPfS_jjjj:
	.zero		928


//--------------------- SYMBOLS --------------------------

	.type		.nv.reservedSmem.offset0,@object
	.size		.nv.reservedSmem.offset0,0x4
	.type		.nv.reservedSmem.cap,@object
	.size		.nv.reservedSmem.cap,0x4
